//
// Generated by NVIDIA NVVM Compiler
//
// Compiler Build ID: CL-36424714
// Cuda compilation tools, release 13.0, V13.0.88
// Based on NVVM 20.0.0
//

.version 9.0
.target sm_100
.address_size 64

	// .globl	_Z5hellov
.extern .func  (.param .b32 func_retval0) vprintf
(
	.param .b64 vprintf_param_0,
	.param .b64 vprintf_param_1
)
;
.global .align 1 .b8 $str[20] = {98, 108, 111, 99, 107, 73, 100, 61, 37, 100, 44, 116, 104, 105, 100, 61, 37, 100, 10};

.visible .entry _Z5hellov()
{
	.local .align 8 .b8 	__local_depot0[8];
	.reg .b64 	%SP;
	.reg .b64 	%SPL;
	.reg .b32 	%r<5>;
	.reg .b64 	%rd<5>;

	mov.u64 	%SPL, __local_depot0;
	cvta.local.u64 	%SP, %SPL;
	add.u64 	%rd1, %SP, 0;
	add.u64 	%rd2, %SPL, 0;
	mov.u32 	%r1, %tid.x;
	mov.u32 	%r2, %ctaid.x;
	st.local.v2.u32 	[%rd2], {%r2, %r1};
	mov.u64 	%rd3, $str;
	cvta.global.u64 	%rd4, %rd3;
	{ // callseq 0, 0
	.param .b64 param0;
	st.param.b64 	[param0], %rd4;
	.param .b64 param1;
	st.param.b64 	[param1], %rd1;
	.param .b32 retval0;
	call.uni (retval0), 
	vprintf, 
	(
	param0, 
	param1
	);
	ld.param.b32 	%r3, [retval0];
	} // callseq 0
	ret;

}


// ===== COMPILED SASS (sm_100) =====

	.target	sm_100

	.elftype	@"ET_EXEC"


//--------------------- .note.nv.tkinfo           --------------------------
	.section	.note.nv.tkinfo,"",@"SHT_NOTE"
	.sectionflags	@"SHF_NOTE_NV_TKINFO"
	.tkinfo
        /*0018*/ 	.word	0x00000002
        /*0030*/ 	.string	""
        /*0030*/ 	.string	"ptxas"
        /*0030*/ 	.string	"Cuda compilation tools, release 13.0, V13.0.88"
        /*0030*/ 	.string	"Build cuda_13.0.r13.0/compiler.36424714_0"
        /*0030*/ 	.string	"-arch sm_100 -m 64 "



//--------------------- .note.nv.cuinfo           --------------------------
	.section	.note.nv.cuinfo,"",@"SHT_NOTE"
	.sectionflags	@"SHF_NOTE_NV_CUINFO"
        /*0018*/ 	.short	0x0002
        /*001a*/ 	.short	0x0064
        /*001c*/ 	.short	0x0082
	.zero		2


//--------------------- .nv.info                  --------------------------
	.section	.nv.info,"",@"SHT_CUDA_INFO"
	.align	4


	//----- nvinfo : EIATTR_REGCOUNT
	.align		4
        /*0000*/ 	.byte	0x04, 0x2f
        /*0002*/ 	.short	(.L_2 - .L_1)
	.align		4
.L_1:
        /*0004*/ 	.word	index@(_Z5hellov)
        /*0008*/ 	.word	0x00000018


	//----- nvinfo : EIATTR_FRAME_SIZE
	.align		4
.L_2:
        /*000c*/ 	.byte	0x04, 0x11
        /*000e*/ 	.short	(.L_4 - .L_3)
	.align		4
.L_3:
        /*0010*/ 	.word	index@(_Z5hellov)
        /*0014*/ 	.word	0x00000008


	//----- nvinfo : EIATTR_MIN_STACK_SIZE
	.align		4
.L_4:
        /*0018*/ 	.byte	0x04, 0x12
        /*001a*/ 	.short	(.L_6 - .L_5)
	.align		4
.L_5:
        /*001c*/ 	.word	index@(_Z5hellov)
        /*0020*/ 	.word	0x00000008
.L_6:


//--------------------- .nv.compat                --------------------------
	.section	.nv.compat,"",@"SHT_CUDA_COMPAT_INFO"
	.align	4
        /*0000*/ 	.byte	0x02, 0x09, 0x00, 0x00, 0x02, 0x02, 0x01, 0x00, 0x02, 0x05, 0x05, 0x00, 0x03, 0x07, 0x01, 0x01
        /*0010*/ 	.byte	0x02, 0x03, 0x00, 0x00, 0x02, 0x06, 0x01, 0x00, 0x04, 0x0b, 0x08, 0x00, 0x09, 0x00, 0x00, 0x00
        /*0020*/ 	.byte	0x00, 0x00, 0x00, 0x00


//--------------------- .nv.info._Z5hellov        --------------------------
	.section	.nv.info._Z5hellov,"",@"SHT_CUDA_INFO"
	.sectionflags	@""
	.align	4


	//----- nvinfo : EIATTR_CUDA_API_VERSION
	.align		4
        /*0000*/ 	.byte	0x04, 0x37
        /*0002*/ 	.short	(.L_8 - .L_7)
.L_7:
        /*0004*/ 	.word	0x00000082


	//----- nvinfo : EIATTR_SPARSE_MMA_MASK
	.align		4
.L_8:
        /*0008*/ 	.byte	0x03, 0x50
        /*000a*/ 	.short	0x0000


	//----- nvinfo : EIATTR_MAXREG_COUNT
	.align		4
        /*000c*/ 	.byte	0x03, 0x1b
        /*000e*/ 	.short	0x00ff


	//----- nvinfo : EIATTR_EXTERNS
	.align		4
        /*0010*/ 	.byte	0x04, 0x0f
        /*0012*/ 	.short	(.L_10 - .L_9)


	//   ....[0]....
	.align		4
.L_9:
        /*0014*/ 	.word	index@(vprintf)


	//----- nvinfo : EIATTR_MERCURY_ISA_VERSION
	.align		4
.L_10:
        /*0018*/ 	.byte	0x03, 0x5f
        /*001a*/ 	.short	0x0101


	//----- nvinfo : EIATTR_VRC_CTA_INIT_COUNT
	.align		4
        /*001c*/ 	.byte	0x02, 0x4a
	.zero		1
	.zero		1


	//----- nvinfo : EIATTR_SYSCALL_OFFSETS
	.align		4
        /*0020*/ 	.byte	0x04, 0x46
        /*0022*/ 	.short	(.L_12 - .L_11)


	//   ....[0]....
.L_11:
        /*0024*/ 	.word	0x000000f0


	//----- nvinfo : EIATTR_EXIT_INSTR_OFFSETS
	.align		4
.L_12:
        /*0028*/ 	.byte	0x04, 0x1c
        /*002a*/ 	.short	(.L_14 - .L_13)


	//   ....[0]....
.L_13:
        /*002c*/ 	.word	0x00000100


	//----- nvinfo : EIATTR_SW_WAR
	.align		4
.L_14:
        /*0030*/ 	.byte	0x04, 0x36
        /*0032*/ 	.short	(.L_16 - .L_15)
.L_15:
        /*0034*/ 	.word	0x00000008
.L_16:


//--------------------- .nv.callgraph             --------------------------
	.section	.nv.callgraph,"",@"SHT_CUDA_CALLGRAPH"
	.align	4
	.sectionentsize	8
	.align		4
        /*0000*/ 	.word	0x00000000
	.align		4
        /*0004*/ 	.word	0xffffffff
	.align		4
        /*0008*/ 	.word	index@(_Z5hellov)
	.align		4
        /*000c*/ 	.word	index@(vprintf)
	.align		4
        /*0010*/ 	.word	0x00000000
	.align		4
        /*0014*/ 	.word	0xfffffffe
	.align		4
        /*0018*/ 	.word	0x00000000
	.align		4
        /*001c*/ 	.word	0xfffffffd
	.align		4
        /*0020*/ 	.word	0x00000000
	.align		4
        /*0024*/ 	.word	0xfffffffc


//--------------------- .nv.constant4             --------------------------
	.section	.nv.constant4,"a",@progbits
	.align	8
	.align		8
.nv.constant4:
        /*0000*/ 	.dword	vprintf
	.align		8
        /*0008*/ 	.dword	$str


//--------------------- .text._Z5hellov           --------------------------
	.section	.text._Z5hellov,"ax",@progbits
	.align	128
        .global         _Z5hellov
        .type           _Z5hellov,@function
        .size           _Z5hellov,(.L_x_2 - _Z5hellov)
        .other          _Z5hellov,@"STO_CUDA_ENTRY STV_DEFAULT"
_Z5hellov:
.text._Z5hellov:
[----:B------:R-:W0:Y:S01]  /*0000*/  LDC R1, c[0x0][0x37c] ;  /* 0x0000df00ff017b82 */ /* 0x000e220000000800 */
[----:B------:R-:W1:Y:S01]  /*0010*/  S2R R9, SR_TID.X ;  /* 0x0000000000097919 */ /* 0x000e620000002100 */
[----:B0-----:R-:W-:Y:S01]  /*0020*/  VIADD R1, R1, 0xfffffff8 ;  /* 0xfffffff801017836 */ /* 0x001fe20000000000 */
[----:B------:R-:W-:Y:S01]  /*0030*/  MOV R0, 0x0 ;  /* 0x0000000000007802 */ /* 0x000fe20000000f00 */
[----:B------:R-:W0:Y:S01]  /*0040*/  LDCU UR4, c[0x0][0x2f8] ;  /* 0x00005f00ff0477ac */ /* 0x000e220008000800 */
[----:B------:R-:W1:Y:S03]  /*0050*/  S2R R8, SR_CTAID.X ;  /* 0x0000000000087919 */ /* 0x000e660000002500 */
[----:B------:R2:W3:Y:S01]  /*0060*/  LDC.64 R2, c[0x4][R0] ;  /* 0x0100000000027b82 */ /* 0x0004e20000000a00 */
[----:B------:R-:W4:Y:S01]  /*0070*/  LDCU.64 UR6, c[0x4][0x8] ;  /* 0x01000100ff0677ac */ /* 0x000f220008000a00 */
[----:B------:R-:W5:Y:S01]  /*0080*/  LDCU UR5, c[0x0][0x2fc] ;  /* 0x00005f80ff0577ac */ /* 0x000f620008000800 */
[----:B0-----:R-:W-:Y:S01]  /*0090*/  IADD3 R6, P0, PT, R1, UR4, RZ ;  /* 0x0000000401067c10 */ /* 0x001fe2000ff1e0ff */
[----:B----4-:R-:W-:Y:S01]  /*00a0*/  IMAD.U32 R4, RZ, RZ, UR6 ;  /* 0x00000006ff047e24 */ /* 0x010fe2000f8e00ff */
[----:B------:R-:W-:-:S03]  /*00b0*/  MOV R5, UR7 ;  /* 0x0000000700057c02 */ /* 0x000fc60008000f00 */
[----:B-----5:R-:W-:Y:S01]  /*00c0*/  IMAD.X R7, RZ, RZ, UR5, P0 ;  /* 0x00000005ff077e24 */ /* 0x020fe200080e06ff */
[----:B-1----:R2:W-:Y:S07]  /*00d0*/  STL.64 [R1], R8 ;  /* 0x0000000801007387 */ /* 0x0025ee0000100a00 */
[----:B------:R-:W-:-:S07]  /*00e0*/  LEPC R20, `(.L_x_0) ;  /* 0x000000001014794e */ /* 0x000fce0000000000 */
[----:B--23--:R-:W-:Y:S05]  /*00f0*/  CALL.ABS.NOINC R2 ;  /* 0x0000000002007343 */ /* 0x00cfea0003c00000 */
.L_x_0:
[----:B------:R-:W-:Y:S05]  /*0100*/  EXIT ;  /* 0x000000000000794d */ /* 0x000fea0003800000 */
.L_x_1:
[----:B------:R-:W-:-:S00]  /*0110*/  BRA `(.L_x_1) ;  /* 0xfffffffc00fc7947 */ /* 0x000fc0000383ffff */
[----:B------:R-:W-:-:S00]  /*0120*/  NOP ;  /* 0x0000000000007918 */ /* 0x000fc00000000000 */
        /* <DEDUP_REMOVED lines=13> */
.L_x_2:


//--------------------- .nv.global.init           --------------------------
	.section	.nv.global.init,"aw",@progbits
.nv.global.init:
	.type		$str,@object
	.size		$str,(.L_0 - $str)
$str:
        /*0000*/ 	.byte	0x62, 0x6c, 0x6f, 0x63, 0x6b, 0x49, 0x64, 0x3d, 0x25, 0x64, 0x2c, 0x74, 0x68, 0x69, 0x64, 0x3d
        /*0010*/ 	.byte	0x25, 0x64, 0x0a, 0x00
.L_0:


//--------------------- .nv.shared.reserved.0     --------------------------
	.section	.nv.shared.reserved.0,"aw",@nobits
	.weak		__nv_reservedSMEM_offset_0_alias
	.size		__nv_reservedSMEM_offset_0_alias, 0, 64
	.other		__nv_reservedSMEM_offset_0_alias,@"STO_CUDA_RESERVED_SHARED STV_DEFAULT"
__nv_reservedSMEM_offset_0_alias:
	.zero		0
	.zero		64


//--------------------- .nv.constant0._Z5hellov   --------------------------
	.section	.nv.constant0._Z5hellov,"a",@progbits
	.sectionflags	@""
	.align	4
.nv.constant0._Z5hellov:
	.zero		896


//--------------------- SYMBOLS --------------------------

	.type		.nv.reservedSmem.offset0,@object
	.size		.nv.reservedSmem.offset0,0x4
	.type		vprintf,@function
